	.headerflags	@"EF_CUDA_TEXMODE_UNIFIED EF_CUDA_64BIT_ADDRESS EF_CUDA_ACCELERATORS EF_CUDA_SM90 EF_CUDA_VIRTUAL_SM(EF_CUDA_SM90)"
	.elftype	@"ET_EXEC"


//--------------------- .nv.info                  --------------------------
	.section	.nv.info,"",@"SHT_CUDA_INFO"
	.align	4


	//----- nvinfo : EIATTR_REGCOUNT
	.align		4
        /*0000*/ 	.byte	0x04, 0x2f
        /*0002*/ 	.short	(.L_1 - .L_0)
	.align		4
.L_0:
        /*0004*/ 	.word	index@(triton_poi_fused_convolution_relu_16)
        /*0008*/ 	.word	0x0000000c


	//----- nvinfo : EIATTR_MIN_STACK_SIZE
	.align		4
.L_1:
        /*000c*/ 	.byte	0x04, 0x12
        /*000e*/ 	.short	(.L_3 - .L_2)
	.align		4
.L_2:
        /*0010*/ 	.word	index@(triton_poi_fused_convolution_relu_16)
        /*0014*/ 	.word	0x00000000


	//----- nvinfo : EIATTR_FRAME_SIZE
	.align		4
.L_3:
        /*0018*/ 	.byte	0x04, 0x11
        /*001a*/ 	.short	(.L_5 - .L_4)
	.align		4
.L_4:
        /*001c*/ 	.word	index@(triton_poi_fused_convolution_relu_16)
        /*0020*/ 	.word	0x00000000


	//----- nvinfo : EIATTR_MIN_STACK_SIZE
	.align		4
.L_5:
        /*0024*/ 	.byte	0x04, 0x12
        /*0026*/ 	.short	(.L_7 - .L_6)
	.align		4
.L_6:
        /*0028*/ 	.word	index@(triton_poi_fused_convolution_relu_16)
        /*002c*/ 	.word	0x00000000
.L_7:


//--------------------- .nv.info.triton_poi_fused_convolution_relu_16 --------------------------
	.section	.nv.info.triton_poi_fused_convolution_relu_16,"",@"SHT_CUDA_INFO"
	.sectionflags	@""
	.align	4


	//----- nvinfo : EIATTR_CUDA_API_VERSION
	.align		4
        /*0000*/ 	.byte	0x04, 0x37
        /*0002*/ 	.short	(.L_9 - .L_8)
.L_8:
        /*0004*/ 	.word	0x0000007c


	//----- nvinfo : EIATTR_KPARAM_INFO
	.align		4
.L_9:
        /*0008*/ 	.byte	0x04, 0x17
        /*000a*/ 	.short	(.L_11 - .L_10)
.L_10:
        /*000c*/ 	.word	0x00000000
        /*0010*/ 	.short	0x0002
        /*0012*/ 	.short	0x0010
        /*0014*/ 	.byte	0x00, 0xf0, 0x11, 0x00


	//----- nvinfo : EIATTR_KPARAM_INFO
	.align		4
.L_11:
        /*0018*/ 	.byte	0x04, 0x17
        /*001a*/ 	.short	(.L_13 - .L_12)
.L_12:
        /*001c*/ 	.word	0x00000000
        /*0020*/ 	.short	0x0001
        /*0022*/ 	.short	0x0008
        /*0024*/ 	.byte	0x00, 0xf4, 0x21, 0x00


	//----- nvinfo : EIATTR_KPARAM_INFO
	.align		4
.L_13:
        /*0028*/ 	.byte	0x04, 0x17
        /*002a*/ 	.short	(.L_15 - .L_14)
.L_14:
        /*002c*/ 	.word	0x00000000
        /*0030*/ 	.short	0x0000
        /*0032*/ 	.short	0x0000
        /*0034*/ 	.byte	0x00, 0xf4, 0x21, 0x00


	//----- nvinfo : EIATTR_SPARSE_MMA_MASK
	.align		4
.L_15:
        /*0038*/ 	.byte	0x03, 0x50
        /*003a*/ 	.short	0x0000


	//----- nvinfo : EIATTR_MAXREG_COUNT
	.align		4
        /*003c*/ 	.byte	0x03, 0x1b
        /*003e*/ 	.short	0x00ff


	//----- nvinfo : EIATTR_EXIT_INSTR_OFFSETS
	.align		4
        /*0040*/ 	.byte	0x04, 0x1c
        /*0042*/ 	.short	(.L_17 - .L_16)


	//   ....[0]....
.L_16:
        /*0044*/ 	.word	0x00000210


	//----- nvinfo : EIATTR_REQNTID
	.align		4
.L_17:
        /*0048*/ 	.byte	0x04, 0x10
        /*004a*/ 	.short	(.L_19 - .L_18)
.L_18:
        /*004c*/ 	.word	0x00000080
        /*0050*/ 	.word	0x00000001
        /*0054*/ 	.word	0x00000001


	//----- nvinfo : EIATTR_CBANK_PARAM_SIZE
	.align		4
.L_19:
        /*0058*/ 	.byte	0x03, 0x19
        /*005a*/ 	.short	0x0014


	//----- nvinfo : EIATTR_PARAM_CBANK
	.align		4
        /*005c*/ 	.byte	0x04, 0x0a
        /*005e*/ 	.short	(.L_21 - .L_20)
	.align		4
.L_20:
        /*0060*/ 	.word	index@(.nv.constant0.triton_poi_fused_convolution_relu_16)
        /*0064*/ 	.short	0x0210
        /*0066*/ 	.short	0x0014


	//----- nvinfo : EIATTR_SW_WAR
	.align		4
.L_21:
        /*0068*/ 	.byte	0x04, 0x36
        /*006a*/ 	.short	(.L_23 - .L_22)
.L_22:
        /*006c*/ 	.word	0x00000008
.L_23:


//--------------------- .nv.callgraph             --------------------------
	.section	.nv.callgraph,"",@"SHT_CUDA_CALLGRAPH"
	.align	4
	.sectionentsize	8
	.align		4
        /*0000*/ 	.word	0x00000000
	.align		4
        /*0004*/ 	.word	0xffffffff
	.align		4
        /*0008*/ 	.word	0x00000000
	.align		4
        /*000c*/ 	.word	0xfffffffe
	.align		4
        /*0010*/ 	.word	0x00000000
	.align		4
        /*0014*/ 	.word	0xfffffffd
	.align		4
        /*0018*/ 	.word	0x00000000
	.align		4
        /*001c*/ 	.word	0xfffffffc


//--------------------- .text.triton_poi_fused_convolution_relu_16 --------------------------
	.section	.text.triton_poi_fused_convolution_relu_16,"ax",@progbits
	.align	128
        .global         triton_poi_fused_convolution_relu_16
        .type           triton_poi_fused_convolution_relu_16,@function
        .size           triton_poi_fused_convolution_relu_16,(.L_x_1 - triton_poi_fused_convolution_relu_16)
        .other          triton_poi_fused_convolution_relu_16,@"STO_CUDA_ENTRY STV_DEFAULT"
triton_poi_fused_convolution_relu_16:
.text.triton_poi_fused_convolution_relu_16:
[----:B------:R-:W-:Y:S01]  /*0000*/  LDC R1, c[0x0][0x28] ;  /* 0x00000a00ff017b82 */ /* 0x000fe20000000800 */
[----:B------:R-:W1:Y:S07]  /*0010*/  S2R R0, SR_TID.X ;  /* 0x0000000000007919 */ /* 0x000e6e0000002100 */
[----:B------:R-:W2:Y:S01]  /*0020*/  LDC.64 R8, c[0x0][0x218] ;  /* 0x00008600ff087b82 */ /* 0x000ea20000000a00 */
[----:B------:R-:W-:Y:S01]  /*0030*/  ULDC.64 UR4, c[0x0][0x208] ;  /* 0x0000820000047ab9 */ /* 0x000fe20000000a00 */
[----:B------:R-:W3:Y:S06]  /*0040*/  S2R R5, SR_CTAID.X ;  /* 0x0000000000057919 */ /* 0x000eec0000002500 */
[----:B------:R-:W4:Y:S01]  /*0050*/  LDC.64 R2, c[0x0][0x210] ;  /* 0x00008400ff027b82 */ /* 0x000f220000000a00 */
[----:B-1----:R-:W-:Y:S01]  /*0060*/  IMAD.SHL.U32 R0, R0, 0x4, RZ ;  /* 0x0000000400007824 */ /* 0x002fe200078e00ff */
[----:B---3--:R-:W-:-:S04]  /*0070*/  SHF.R.S32.HI R4, RZ, 0x16, R5 ;  /* 0x00000016ff047819 */ /* 0x008fc80000011405 */
[----:B------:R-:W-:Y:S02]  /*0080*/  LOP3.LUT R0, R0, 0x1fc, RZ, 0xc0, !PT ;  /* 0x000001fc00007812 */ /* 0x000fe400078ec0ff */
[----:B------:R-:W-:-:S03]  /*0090*/  SGXT R4, R4, 0x1 ;  /* 0x000000010404781a */ /* 0x000fc60000000200 */
[----:B------:R-:W-:-:S04]  /*00a0*/  IMAD R5, R5, 0x200, R0 ;  /* 0x0000020005057824 */ /* 0x000fc800078e0200 */
[----:B----4-:R-:W-:Y:S01]  /*00b0*/  IMAD.WIDE R2, R5, 0x4, R2 ;  /* 0x0000000405027825 */ /* 0x010fe200078e0202 */
[----:B------:R-:W-:-:S04]  /*00c0*/  LEA.HI R4, R4, R5, RZ, 0x8 ;  /* 0x0000000504047211 */ /* 0x000fc800078f40ff */
[----:B------:R-:W-:-:S04]  /*00d0*/  SHF.R.S32.HI R4, RZ, 0x8, R4 ;  /* 0x00000008ff047819 */ /* 0x000fc80000011404 */
[----:B------:R-:W-:-:S04]  /*00e0*/  LEA.HI R0, R4, R4, RZ, 0x6 ;  /* 0x0000000404007211 */ /* 0x000fc800078f30ff */
[----:B------:R-:W-:-:S05]  /*00f0*/  LOP3.LUT R7, R0, 0xffffffc0, RZ, 0xc0, !PT ;  /* 0xffffffc000077812 */ /* 0x000fca00078ec0ff */
[----:B------:R-:W-:-:S04]  /*0100*/  IMAD.IADD R7, R4, 0x1, -R7 ;  /* 0x0000000104077824 */ /* 0x000fc800078e0a07 */
[----:B--2---:R-:W-:Y:S02]  /*0110*/  IMAD.WIDE R8, R7, 0x4, R8 ;  /* 0x0000000407087825 */ /* 0x004fe400078e0208 */
[----:B------:R-:W2:Y:S04]  /*0120*/  LDG.E.128 R4, desc[UR4][R2.64] ;  /* 0x0000000402047981 */ /* 0x000ea8000c1e1d00 */
[----:B------:R-:W2:Y:S02]  /*0130*/  LDG.E.EL R8, desc[UR4][R8.64] ;  /* 0x0000000408087981 */ /* 0x000ea4000c2e1900 */
[CC--:B--2---:R-:W-:Y:S01]  /*0140*/  FSETP.GEU.AND P2, PT, R5.reuse, -R8.reuse, PT ;  /* 0x800000080500720b */ /* 0x0c4fe20003f4e000 */
[--C-:B------:R-:W-:Y:S01]  /*0150*/  FADD R5, R5, R8.reuse ;  /* 0x0000000805057221 */ /* 0x100fe20000000000 */
[CC--:B------:R-:W-:Y:S01]  /*0160*/  FSETP.GEU.AND P1, PT, R6.reuse, -R8.reuse, PT ;  /* 0x800000080600720b */ /* 0x0c0fe20003f2e000 */
[--C-:B------:R-:W-:Y:S01]  /*0170*/  FADD R6, R6, R8.reuse ;  /* 0x0000000806067221 */ /* 0x100fe20000000000 */
[CC--:B------:R-:W-:Y:S01]  /*0180*/  FSETP.GEU.AND P0, PT, R7.reuse, -R8.reuse, PT ;  /* 0x800000080700720b */ /* 0x0c0fe20003f0e000 */
[--C-:B------:R-:W-:Y:S01]  /*0190*/  FADD R7, R7, R8.reuse ;  /* 0x0000000807077221 */ /* 0x100fe20000000000 */
[C---:B------:R-:W-:Y:S01]  /*01a0*/  FADD R0, R4.reuse, R8 ;  /* 0x0000000804007221 */ /* 0x040fe20000000000 */
[----:B------:R-:W-:-:S02]  /*01b0*/  FSETP.GEU.AND P3, PT, R4, -R8, PT ;  /* 0x800000080400720b */ /* 0x000fc40003f6e000 */
[----:B------:R-:W-:Y:S02]  /*01c0*/  SEL R5, R5, RZ, P2 ;  /* 0x000000ff05057207 */ /* 0x000fe40001000000 */
[----:B------:R-:W-:Y:S02]  /*01d0*/  SEL R6, R6, RZ, P1 ;  /* 0x000000ff06067207 */ /* 0x000fe40000800000 */
[----:B------:R-:W-:Y:S02]  /*01e0*/  SEL R7, R7, RZ, P0 ;  /* 0x000000ff07077207 */ /* 0x000fe40000000000 */
[----:B------:R-:W-:-:S05]  /*01f0*/  SEL R4, R0, RZ, P3 ;  /* 0x000000ff00047207 */ /* 0x000fca0001800000 */
[----:B------:R-:W-:Y:S01]  /*0200*/  STG.E.128 desc[UR4][R2.64], R4 ;  /* 0x0000000402007986 */ /* 0x000fe2000c101d04 */
[----:B------:R-:W-:Y:S05]  /*0210*/  EXIT ;  /* 0x000000000000794d */ /* 0x000fea0003800000 */
.L_x_0:
[----:B------:R-:W-:-:S00]  /*0220*/  BRA `(.L_x_0) ;  /* 0xfffffffc00fc7947 */ /* 0x000fc0000383ffff */
[----:B------:R-:W-:-:S00]  /*0230*/  NOP ;  /* 0x0000000000007918 */ /* 0x000fc00000000000 */
        /* <DEDUP_REMOVED lines=12> */
.L_x_1:


//--------------------- .nv.constant0.triton_poi_fused_convolution_relu_16 --------------------------
	.section	.nv.constant0.triton_poi_fused_convolution_relu_16,"a",@progbits
	.sectionflags	@""
	.align	4
.nv.constant0.triton_poi_fused_convolution_relu_16:
	.zero		548
